	.headerflags	@"EF_CUDA_TEXMODE_UNIFIED EF_CUDA_64BIT_ADDRESS EF_CUDA_SM86 EF_CUDA_VIRTUAL_SM(EF_CUDA_SM86)"
	.elftype	@"ET_EXEC"


//--------------------- .nv.info                  --------------------------
	.section	.nv.info,"",@"SHT_CUDA_INFO"
	.align	4


	//----- nvinfo : EIATTR_REGCOUNT
	.align		4
        /*0000*/ 	.byte	0x04, 0x2f
        /*0002*/ 	.short	(.L_1 - .L_0)
	.align		4
.L_0:
        /*0004*/ 	.word	index@(chunk_scaled_dot_kkt_fwd_kernel)
        /*0008*/ 	.word	0x00000040


	//----- nvinfo : EIATTR_MAX_STACK_SIZE
	.align		4
.L_1:
        /*000c*/ 	.byte	0x04, 0x23
        /*000e*/ 	.short	(.L_3 - .L_2)
	.align		4
.L_2:
        /*0010*/ 	.word	index@(chunk_scaled_dot_kkt_fwd_kernel)
        /*0014*/ 	.word	0x00000000


	//----- nvinfo : EIATTR_MIN_STACK_SIZE
	.align		4
.L_3:
        /*0018*/ 	.byte	0x04, 0x12
        /*001a*/ 	.short	(.L_5 - .L_4)
	.align		4
.L_4:
        /*001c*/ 	.word	index@(chunk_scaled_dot_kkt_fwd_kernel)
        /*0020*/ 	.word	0x00000000


	//----- nvinfo : EIATTR_FRAME_SIZE
	.align		4
.L_5:
        /*0024*/ 	.byte	0x04, 0x11
        /*0026*/ 	.short	(.L_7 - .L_6)
	.align		4
.L_6:
        /*0028*/ 	.word	index@(chunk_scaled_dot_kkt_fwd_kernel)
        /*002c*/ 	.word	0x00000000
.L_7:


//--------------------- .nv.info.chunk_scaled_dot_kkt_fwd_kernel --------------------------
	.section	.nv.info.chunk_scaled_dot_kkt_fwd_kernel,"",@"SHT_CUDA_INFO"
	.align	4


	//----- nvinfo : EIATTR_CUDA_API_VERSION
	.align		4
        /*0000*/ 	.byte	0x04, 0x37
        /*0002*/ 	.short	(.L_9 - .L_8)
.L_8:
        /*0004*/ 	.word	0x0000007b


	//----- nvinfo : EIATTR_SW2861232_WAR
	.align		4
.L_9:
        /*0008*/ 	.byte	0x01, 0x35
	.zero		2


	//----- nvinfo : EIATTR_PARAM_CBANK
	.align		4
        /*000c*/ 	.byte	0x04, 0x0a
        /*000e*/ 	.short	(.L_11 - .L_10)
	.align		4
.L_10:
        /*0010*/ 	.word	index@(.nv.constant0.chunk_scaled_dot_kkt_fwd_kernel)
        /*0014*/ 	.short	0x0160
        /*0016*/ 	.short	0x002c


	//----- nvinfo : EIATTR_CBANK_PARAM_SIZE
	.align		4
.L_11:
        /*0018*/ 	.byte	0x03, 0x19
        /*001a*/ 	.short	0x002c


	//----- nvinfo : EIATTR_KPARAM_INFO
	.align		4
        /*001c*/ 	.byte	0x04, 0x17
        /*001e*/ 	.short	(.L_13 - .L_12)
.L_12:
        /*0020*/ 	.word	0x00000000
        /*0024*/ 	.short	0x0005
        /*0026*/ 	.short	0x0028
        /*0028*/ 	.byte	0x00, 0xf0, 0x11, 0x00


	//----- nvinfo : EIATTR_KPARAM_INFO
	.align		4
.L_13:
        /*002c*/ 	.byte	0x04, 0x17
        /*002e*/ 	.short	(.L_15 - .L_14)
.L_14:
        /*0030*/ 	.word	0x00000000
        /*0034*/ 	.short	0x0004
        /*0036*/ 	.short	0x0020
        /*0038*/ 	.byte	0x00, 0xf0, 0x21, 0x00


	//----- nvinfo : EIATTR_KPARAM_INFO
	.align		4
.L_15:
        /*003c*/ 	.byte	0x04, 0x17
        /*003e*/ 	.short	(.L_17 - .L_16)
.L_16:
        /*0040*/ 	.word	0x00000000
        /*0044*/ 	.short	0x0003
        /*0046*/ 	.short	0x0018
        /*0048*/ 	.byte	0x00, 0xf0, 0x21, 0x00


	//----- nvinfo : EIATTR_KPARAM_INFO
	.align		4
.L_17:
        /*004c*/ 	.byte	0x04, 0x17
        /*004e*/ 	.short	(.L_19 - .L_18)
.L_18:
        /*0050*/ 	.word	0x00000000
        /*0054*/ 	.short	0x0002
        /*0056*/ 	.short	0x0010
        /*0058*/ 	.byte	0x00, 0xf0, 0x21, 0x00


	//----- nvinfo : EIATTR_KPARAM_INFO
	.align		4
.L_19:
        /*005c*/ 	.byte	0x04, 0x17
        /*005e*/ 	.short	(.L_21 - .L_20)
.L_20:
        /*0060*/ 	.word	0x00000000
        /*0064*/ 	.short	0x0001
        /*0066*/ 	.short	0x0008
        /*0068*/ 	.byte	0x00, 0xf0, 0x21, 0x00


	//----- nvinfo : EIATTR_KPARAM_INFO
	.align		4
.L_21:
        /*006c*/ 	.byte	0x04, 0x17
        /*006e*/ 	.short	(.L_23 - .L_22)
.L_22:
        /*0070*/ 	.word	0x00000000
        /*0074*/ 	.short	0x0000
        /*0076*/ 	.short	0x0000
        /*0078*/ 	.byte	0x00, 0xf0, 0x21, 0x00


	//----- nvinfo : EIATTR_MAXREG_COUNT
	.align		4
.L_23:
        /*007c*/ 	.byte	0x03, 0x1b
        /*007e*/ 	.short	0x00ff


	//----- nvinfo : EIATTR_EXIT_INSTR_OFFSETS
	.align		4
        /*0080*/ 	.byte	0x04, 0x1c
        /*0082*/ 	.short	(.L_25 - .L_24)


	//   ....[0]....
.L_24:
        /*0084*/ 	.word	0x00001920


	//   ....[1]....
        /*0088*/ 	.word	0x000019b0


	//----- nvinfo : EIATTR_MAX_THREADS
	.align		4
.L_25:
        /*008c*/ 	.byte	0x04, 0x05
        /*008e*/ 	.short	(.L_27 - .L_26)
.L_26:
        /*0090*/ 	.word	0x00000100
        /*0094*/ 	.word	0x00000001
        /*0098*/ 	.word	0x00000001
.L_27:


//--------------------- .nv.rel.action            --------------------------
	.section	.nv.rel.action,"",@"SHT_CUDA_RELOCINFO"
	.align	8
	.sectionentsize	8
        /*0000*/ 	.byte	0x73, 0x00, 0x00, 0x00, 0x00, 0x00, 0x00, 0x00, 0x00, 0x00, 0x00, 0x11, 0x25, 0x00, 0x05, 0x36


//--------------------- .nv.constant0.chunk_scaled_dot_kkt_fwd_kernel --------------------------
	.section	.nv.constant0.chunk_scaled_dot_kkt_fwd_kernel,"a",@progbits
	.align	4
.nv.constant0.chunk_scaled_dot_kkt_fwd_kernel:
	.zero		396


//--------------------- .text.chunk_scaled_dot_kkt_fwd_kernel --------------------------
	.section	.text.chunk_scaled_dot_kkt_fwd_kernel,"ax",@progbits
	.sectionflags	@"SHF_BARRIERS=1"
	.sectioninfo	@"SHI_REGISTERS=64"
	.align	128
        .global         chunk_scaled_dot_kkt_fwd_kernel
        .type           chunk_scaled_dot_kkt_fwd_kernel,@function
        .size           chunk_scaled_dot_kkt_fwd_kernel,(.L_x_2 - chunk_scaled_dot_kkt_fwd_kernel)
        .other          chunk_scaled_dot_kkt_fwd_kernel,@"STO_CUDA_ENTRY STV_DEFAULT"
chunk_scaled_dot_kkt_fwd_kernel:
.text.chunk_scaled_dot_kkt_fwd_kernel:
[----:B------:R-:W-:-:S02]  /*0000*/  IMAD.MOV.U32 R1, RZ, RZ, c[0x0][0x28] ;  /* 0x00000a00ff017624 */ /* 0x000fc400078e00ff */
[----:B------:R-:W1:Y:S01]  /*0010*/  S2R R3, SR_CTAID.X ;  /* 0x0000000000037919 */ /* 0x000e620000002500 */
[----:B------:R-:W-:Y:S01]  /*0020*/  IMAD.MOV.U32 R0, RZ, RZ, 0x4 ;  /* 0x00000004ff007424 */ /* 0x000fe200078e00ff */
[----:B------:R-:W-:Y:S01]  /*0030*/  ULDC.64 UR6, c[0x0][0x118] ;  /* 0x0000460000067ab9 */ /* 0x000fe20000000a00 */
[----:B-1----:R-:W-:-:S04]  /*0040*/  IMAD.SHL.U32 R3, R3, 0x2, RZ ;  /* 0x0000000203037824 */ /* 0x002fc800078e00ff */
[----:B------:R-:W-:-:S05]  /*0050*/  IMAD.WIDE R2, R3, R0, c[0x0][0x180] ;  /* 0x0000600003027625 */ /* 0x000fca00078e0200 */
[----:B------:R-:W2:Y:S04]  /*0060*/  LDG.E R5, [R2.64] ;  /* 0x0000000602057981 */ /* 0x000ea8000c1e1900 */
[----:B------:R-:W3:Y:S04]  /*0070*/  LDG.E R58, [R2.64+0x4] ;  /* 0x00000406023a7981 */ /* 0x000ee8000c1e1900 */
[----:B------:R-:W1:Y:S04]  /*0080*/  S2R R9, SR_CTAID.Y ;  /* 0x0000000000097919 */ /* 0x000e680000002600 */
[----:B------:R-:W1:Y:S01]  /*0090*/  S2R R34, SR_TID.X ;  /* 0x0000000000227919 */ /* 0x000e620000002100 */
[----:B--2---:R-:W-:-:S05]  /*00a0*/  IMAD.WIDE R4, R5, R0, c[0x0][0x178] ;  /* 0x00005e0005047625 */ /* 0x004fca00078e0200 */
[----:B------:R3:W2:Y:S04]  /*00b0*/  LDG.E R57, [R4.64] ;  /* 0x0000000604397981 */ /* 0x0006a8000c1e1900 */
[----:B------:R3:W2:Y:S01]  /*00c0*/  LDG.E R8, [R4.64+0x4] ;  /* 0x0000040604087981 */ /* 0x0006a2000c1e1900 */
[----:B-1----:R-:W-:Y:S02]  /*00d0*/  SHF.R.S32.HI R6, RZ, 0x1f, R9 ;  /* 0x0000001fff067819 */ /* 0x002fe40000011409 */
[----:B------:R-:W-:Y:S02]  /*00e0*/  SHF.R.U32.HI R7, RZ, 0x3, R34 ;  /* 0x00000003ff077819 */ /* 0x000fe40000011622 */
[----:B------:R-:W-:Y:S02]  /*00f0*/  LOP3.LUT R53, R34, 0x80, RZ, 0xc0, !PT ;  /* 0x0000008022357812 */ /* 0x000fe400078ec0ff */
[----:B------:R-:W-:-:S02]  /*0100*/  LEA.HI R6, R6, R9, RZ, 0x4 ;  /* 0x0000000906067211 */ /* 0x000fc400078f20ff */
[----:B------:R-:W-:Y:S02]  /*0110*/  SGXT.U32 R7, R7, 0x4 ;  /* 0x000000040707781a */ /* 0x000fe40000000000 */
[----:B------:R-:W-:Y:S01]  /*0120*/  SHF.R.U32.HI R10, RZ, 0x3, R53 ;  /* 0x00000003ff0a7819 */ /* 0x000fe20000011635 */
[----:B------:R-:W-:Y:S01]  /*0130*/  IMAD.SHL.U32 R52, R34, 0x8, RZ ;  /* 0x0000000822347824 */ /* 0x000fe200078e00ff */
[----:B------:R-:W-:Y:S02]  /*0140*/  LOP3.LUT R6, R6, 0xfffffff0, RZ, 0xc0, !PT ;  /* 0xfffffff006067812 */ /* 0x000fe400078ec0ff */
[----:B------:R-:W-:Y:S01]  /*0150*/  LOP3.LUT R7, R7, R10, RZ, 0xfc, !PT ;  /* 0x0000000a07077212 */ /* 0x000fe200078efcff */
[----:B---3--:R-:W-:Y:S01]  /*0160*/  IMAD.SHL.U32 R58, R58, 0x40, RZ ;  /* 0x000000403a3a7824 */ /* 0x008fe200078e00ff */
[----:B------:R-:W-:Y:S01]  /*0170*/  SHF.R.U32.HI R54, RZ, 0x2, R34 ;  /* 0x00000002ff367819 */ /* 0x000fe20000011622 */
[----:B------:R-:W-:Y:S01]  /*0180*/  IMAD.IADD R5, R9, 0x1, -R6 ;  /* 0x0000000109057824 */ /* 0x000fe200078e0a06 */
[----:B------:R-:W-:-:S02]  /*0190*/  LOP3.LUT R9, R52, 0x38, R34, 0x48, !PT ;  /* 0x0000003834097812 */ /* 0x000fc400078e4822 */
[C---:B------:R-:W-:Y:S01]  /*01a0*/  LOP3.LUT R6, R7.reuse, 0x20, RZ, 0xfc, !PT ;  /* 0x0000002007067812 */ /* 0x040fe200078efcff */
[----:B------:R-:W-:Y:S01]  /*01b0*/  IMAD.MOV.U32 R61, RZ, RZ, 0x2 ;  /* 0x00000002ff3d7424 */ /* 0x000fe200078e00ff */
[----:B------:R-:W-:Y:S01]  /*01c0*/  LOP3.LUT R4, R54, 0x17, RZ, 0xc0, !PT ;  /* 0x0000001736047812 */ /* 0x000fe200078ec0ff */
[--C-:B------:R-:W-:Y:S02]  /*01d0*/  IMAD R49, R7, 0x40, R9.reuse ;  /* 0x0000004007317824 */ /* 0x100fe400078e0209 */
[----:B------:R-:W-:Y:S01]  /*01e0*/  IMAD R47, R6, 0x40, R9 ;  /* 0x00000040062f7824 */ /* 0x000fe200078e0209 */
[----:B------:R-:W-:Y:S02]  /*01f0*/  LOP3.LUT R9, R58, R7, RZ, 0xfc, !PT ;  /* 0x000000073a097212 */ /* 0x000fe400078efcff */
[----:B------:R-:W-:Y:S02]  /*0200*/  LEA.HI R53, R53, R4, RZ, 0x1e ;  /* 0x0000000435357211 */ /* 0x000fe400078ff0ff */
[----:B------:R-:W-:-:S02]  /*0210*/  SHF.R.S32.HI R32, RZ, 0x1f, R58 ;  /* 0x0000001fff207819 */ /* 0x000fc4000001143a */
[----:B------:R-:W-:Y:S02]  /*0220*/  IADD3 R51, R53, 0x8, RZ ;  /* 0x0000000835337810 */ /* 0x000fe40007ffe0ff */
[----:B------:R-:W-:-:S04]  /*0230*/  ISETP.GT.U32.AND P0, PT, R9, -0x1, PT ;  /* 0xffffffff0900780c */ /* 0x000fc80003f04070 */
[----:B------:R-:W-:Y:S01]  /*0240*/  ISETP.GT.AND.EX P0, PT, R32, -0x1, PT, P0 ;  /* 0xffffffff2000780c */ /* 0x000fe20003f04300 */
[----:B------:R-:W-:Y:S01]  /*0250*/  IMAD.SHL.U32 R49, R49, 0x2, RZ ;  /* 0x0000000231317824 */ /* 0x000fe200078e00ff */
[----:B------:R-:W-:Y:S01]  /*0260*/  PRMT R50, RZ, 0x7610, R50 ;  /* 0x00007610ff327816 */ /* 0x000fe20000000032 */
[----:B------:R-:W-:Y:S01]  /*0270*/  IMAD.SHL.U32 R47, R47, 0x2, RZ ;  /* 0x000000022f2f7824 */ /* 0x000fe200078e00ff */
[----:B------:R-:W-:Y:S02]  /*0280*/  PRMT R48, RZ, 0x7610, R48 ;  /* 0x00007610ff307816 */ /* 0x000fe40000000030 */
[--C-:B------:R-:W-:Y:S02]  /*0290*/  SHF.R.U32.HI R17, RZ, 0x3, R34.reuse ;  /* 0x00000003ff117819 */ /* 0x100fe40000011622 */
[----:B------:R-:W-:Y:S02]  /*02a0*/  SHF.R.U32.HI R55, RZ, 0x5, R34 ;  /* 0x00000005ff377819 */ /* 0x000fe40000011622 */
[----:B------:R-:W-:-:S02]  /*02b0*/  SGXT.U32 R17, R17, 0x1 ;  /* 0x000000011111781a */ /* 0x000fc40000000000 */
[C---:B------:R-:W-:Y:S02]  /*02c0*/  LOP3.LUT R16, R34.reuse, 0x7, RZ, 0xc0, !PT ;  /* 0x0000000722107812 */ /* 0x040fe400078ec0ff */
[----:B------:R-:W-:Y:S02]  /*02d0*/  LOP3.LUT R19, R17, 0x6, R55, 0xf8, !PT ;  /* 0x0000000611137812 */ /* 0x000fe400078ef837 */
[----:B------:R-:W-:Y:S02]  /*02e0*/  LOP3.LUT R21, R34, 0x17, RZ, 0xc0, !PT ;  /* 0x0000001722157812 */ /* 0x000fe400078ec0ff */
[----:B------:R-:W-:Y:S01]  /*02f0*/  SHF.R.U32.HI R45, RZ, 0x4, R34 ;  /* 0x00000004ff2d7819 */ /* 0x000fe20000011622 */
[----:B------:R-:W-:Y:S01]  /*0300*/  IMAD R16, R19, 0x8, R16 ;  /* 0x0000000813107824 */ /* 0x000fe200078e0210 */
[----:B------:R-:W-:Y:S02]  /*0310*/  LOP3.LUT R21, R21, 0x8, R54, 0xf8, !PT ;  /* 0x0000000815157812 */ /* 0x000fe400078ef836 */
[----:B------:R-:W-:-:S02]  /*0320*/  LOP3.LUT R19, R17, 0x6, RZ, 0xfc, !PT ;  /* 0x0000000611137812 */ /* 0x000fc400078efcff */
[----:B------:R-:W-:Y:S01]  /*0330*/  SGXT.U32 R45, R45, 0x1 ;  /* 0x000000012d2d781a */ /* 0x000fe20000000000 */
[----:B------:R-:W-:Y:S01]  /*0340*/  IMAD.SHL.U32 R21, R21, 0x40, RZ ;  /* 0x0000004015157824 */ /* 0x000fe200078e00ff */
[----:B------:R-:W-:Y:S01]  /*0350*/  LOP3.LUT R19, R19, 0x7, R34, 0x78, !PT ;  /* 0x0000000713137812 */ /* 0x000fe200078e7822 */
[----:B------:R-:W-:Y:S01]  /*0360*/  IMAD.SHL.U32 R41, R16, 0x40, RZ ;  /* 0x0000004010297824 */ /* 0x000fe200078e00ff */
[----:B------:R-:W-:Y:S01]  /*0370*/  CS2R R22, SRZ ;  /* 0x0000000000167805 */ /* 0x000fe2000001ff00 */
[----:B------:R-:W-:Y:S01]  /*0380*/  IMAD.MOV.U32 R36, RZ, RZ, 0x1 ;  /* 0x00000001ff247424 */ /* 0x000fe200078e00ff */
[----:B------:R-:W-:Y:S01]  /*0390*/  LOP3.LUT R56, R34, 0x1f, RZ, 0xc0, !PT ;  /* 0x0000001f22387812 */ /* 0x000fe200078ec0ff */
[----:B------:R-:W-:Y:S01]  /*03a0*/  IMAD.MOV.U32 R35, RZ, RZ, RZ ;  /* 0x000000ffff237224 */ /* 0x000fe200078e00ff */
[----:B------:R-:W-:Y:S02]  /*03b0*/  UMOV UR4, URZ ;  /* 0x0000003f00047c82 */ /* 0x000fe40008000000 */
[----:B------:R-:W-:-:S02]  /*03c0*/  UPLOP3.LUT UP0, UPT, UPT, UPT, UPT, 0x80, 0x0 ;  /* 0x000000000000789c */ /* 0x000fc40003f0f070 */
[----:B------:R-:W-:Y:S01]  /*03d0*/  UMOV UR5, URZ ;  /* 0x0000003f00057c82 */ /* 0x000fe20008000000 */
[----:B--2---:R-:W-:Y:S02]  /*03e0*/  IMAD.SHL.U32 R46, R57, 0x10, RZ ;  /* 0x00000010392e7824 */ /* 0x004fe400078e00ff */
[----:B------:R-:W-:Y:S01]  /*03f0*/  IMAD.IADD R57, R8, 0x1, -R57 ;  /* 0x0000000108397824 */ /* 0x000fe200078e0a39 */
[----:B------:R-:W-:Y:S01]  /*0400*/  LOP3.LUT R8, R58, 0x20, R7, 0xfe, !PT ;  /* 0x000000203a087812 */ /* 0x000fe200078efe07 */
[----:B------:R-:W-:-:S03]  /*0410*/  IMAD.WIDE R2, R46, R61, c[0x0][0x168] ;  /* 0x00005a002e027625 */ /* 0x000fc600078e023d */
[----:B------:R-:W-:Y:S02]  /*0420*/  SHF.R.S32.HI R33, RZ, 0x1f, R57 ;  /* 0x0000001fff217819 */ /* 0x000fe40000011439 */
[CC--:B------:R-:W-:Y:S02]  /*0430*/  ISETP.GE.U32.AND P3, PT, R8.reuse, R57.reuse, PT ;  /* 0x000000390800720c */ /* 0x0c0fe40003f66070 */
[----:B------:R-:W-:Y:S01]  /*0440*/  ISETP.GE.U32.AND P2, PT, R9, R57, PT ;  /* 0x000000390900720c */ /* 0x000fe20003f46070 */
[C---:B------:R-:W-:Y:S01]  /*0450*/  IMAD.IADD R46, R5.reuse, 0x1, R46 ;  /* 0x00000001052e7824 */ /* 0x040fe200078e022e */
[----:B------:R-:W-:Y:S02]  /*0460*/  ISETP.GT.U32.AND P1, PT, R8, -0x1, PT ;  /* 0xffffffff0800780c */ /* 0x000fe40003f24070 */
[CC--:B------:R-:W-:Y:S01]  /*0470*/  ISETP.GE.AND.EX P3, PT, R32.reuse, R33.reuse, PT, P3 ;  /* 0x000000212000720c */ /* 0x0c0fe20003f66330 */
[----:B------:R-:W-:Y:S01]  /*0480*/  IMAD.WIDE R4, R5, 0x2, R2 ;  /* 0x0000000205047825 */ /* 0x000fe200078e0202 */
[----:B------:R-:W-:-:S02]  /*0490*/  ISETP.GE.AND.EX P2, PT, R32, R33, PT, P2 ;  /* 0x000000212000720c */ /* 0x000fc40003f46320 */
[C---:B------:R-:W-:Y:S02]  /*04a0*/  LOP3.LUT R2, R58.reuse, R53, RZ, 0xfc, !PT ;  /* 0x000000353a027212 */ /* 0x040fe400078efcff */
[----:B------:R-:W-:Y:S02]  /*04b0*/  LOP3.LUT R3, R58, R51, RZ, 0xfc, !PT ;  /* 0x000000333a037212 */ /* 0x000fe400078efcff */
[----:B------:R-:W-:Y:S02]  /*04c0*/  ISETP.GT.AND.EX P1, PT, R32, -0x1, PT, P1 ;  /* 0xffffffff2000780c */ /* 0x000fe40003f24310 */
[----:B------:R-:W-:Y:S02]  /*04d0*/  SEL R7, RZ, 0x10, P3 ;  /* 0x00000010ff077807 */ /* 0x000fe40001800000 */
[----:B------:R-:W-:Y:S02]  /*04e0*/  SEL R6, RZ, 0x10, P2 ;  /* 0x00000010ff067807 */ /* 0x000fe40001000000 */
[----:B------:R-:W-:-:S02]  /*04f0*/  LEA R12, P2, R2, R4, 0x5 ;  /* 0x00000004020c7211 */ /* 0x000fc400078428ff */
[----:B------:R-:W-:Y:S02]  /*0500*/  LEA R14, P3, R3, R4, 0x5 ;  /* 0x00000004030e7211 */ /* 0x000fe400078628ff */
[----:B------:R-:W-:Y:S02]  /*0510*/  SEL R7, R7, RZ, P1 ;  /* 0x000000ff07077207 */ /* 0x000fe40000800000 */
[----:B------:R-:W-:Y:S01]  /*0520*/  SEL R6, R6, RZ, P0 ;  /* 0x000000ff06067207 */ /* 0x000fe20000000000 */
[----:B------:R-:W-:Y:S01]  /*0530*/  IMAD.SHL.U32 R60, R46, 0x80, RZ ;  /* 0x000000802e3c7824 */ /* 0x000fe200078e00ff */
[CCC-:B------:R-:W-:Y:S02]  /*0540*/  LEA.HI.X R13, R2.reuse, R5.reuse, R32.reuse, 0x5, P2 ;  /* 0x00000005020d7211 */ /* 0x1c0fe400010f2c20 */
[----:B------:R-:W-:Y:S01]  /*0550*/  LEA.HI.X R15, R3, R5, R32, 0x5, P3 ;  /* 0x00000005030f7211 */ /* 0x000fe200018f2c20 */
[----:B------:R-:W-:Y:S01]  /*0560*/  IMAD.SHL.U32 R5, R9, 0x800, RZ ;  /* 0x0000080009057824 */ /* 0x000fe200078e00ff */
[----:B------:R-:W-:-:S02]  /*0570*/  ISETP.GE.U32.AND P0, PT, R2, R57, PT ;  /* 0x000000390200720c */ /* 0x000fc40003f06070 */
[----:B------:R-:W-:Y:S02]  /*0580*/  ISETP.GE.U32.AND P6, PT, R3, R57, PT ;  /* 0x000000390300720c */ /* 0x000fe40003fc6070 */
[----:B------:R-:W-:Y:S01]  /*0590*/  ISETP.NE.U32.AND P2, PT, R7, RZ, PT ;  /* 0x000000ff0700720c */ /* 0x000fe20003f45070 */
[----:B------:R-:W-:Y:S01]  /*05a0*/  IMAD.SHL.U32 R7, R8, 0x800, RZ ;  /* 0x0000080008077824 */ /* 0x000fe200078e00ff */
[----:B------:R-:W-:Y:S01]  /*05b0*/  ISETP.GT.U32.AND P4, PT, R2, -0x1, PT ;  /* 0xffffffff0200780c */ /* 0x000fe20003f84070 */
[----:B------:R-:W-:Y:S01]  /*05c0*/  IMAD.WIDE R60, R60, R61, c[0x0][0x160] ;  /* 0x000058003c3c7625 */ /* 0x000fe200078e023d */
[----:B------:R-:W-:Y:S02]  /*05d0*/  ISETP.GT.U32.AND P1, PT, R3, -0x1, PT ;  /* 0xffffffff0300780c */ /* 0x000fe40003f24070 */
[CC--:B------:R-:W-:Y:S02]  /*05e0*/  ISETP.GE.AND.EX P0, PT, R32.reuse, R33.reuse, PT, P0 ;  /* 0x000000212000720c */ /* 0x0c0fe40003f06300 */
[----:B------:R-:W-:-:S02]  /*05f0*/  ISETP.GE.AND.EX P6, PT, R32, R33, PT, P6 ;  /* 0x000000212000720c */ /* 0x000fc40003fc6360 */
[----:B------:R-:W-:Y:S02]  /*0600*/  ISETP.NE.U32.AND P3, PT, R6, RZ, PT ;  /* 0x000000ff0600720c */ /* 0x000fe40003f65070 */
[----:B------:R-:W-:Y:S02]  /*0610*/  SHF.L.U64.HI R4, R9, 0xb, R32 ;  /* 0x0000000b09047819 */ /* 0x000fe40000010220 */
[--C-:B------:R-:W-:Y:S02]  /*0620*/  LOP3.LUT R11, R5, 0x38, R52.reuse, 0xf8, !PT ;  /* 0x00000038050b7812 */ /* 0x100fe400078ef834 */
[----:B------:R-:W-:Y:S02]  /*0630*/  LOP3.LUT R9, R7, 0x38, R52, 0xf8, !PT ;  /* 0x0000003807097812 */ /* 0x000fe400078ef834 */
[C---:B------:R-:W-:Y:S02]  /*0640*/  ISETP.GT.AND.EX P0, PT, R32.reuse, -0x1, !P0, P4 ;  /* 0xffffffff2000780c */ /* 0x040fe40004704340 */
[----:B------:R-:W-:-:S02]  /*0650*/  ISETP.GT.AND.EX P1, PT, R32, -0x1, !P6, P1 ;  /* 0xffffffff2000780c */ /* 0x000fc40007724310 */
[----:B------:R-:W-:Y:S02]  /*0660*/  SHF.L.U64.HI R6, R8, 0xb, R32 ;  /* 0x0000000b08067819 */ /* 0x000fe40000010220 */
[----:B------:R-:W-:-:S04]  /*0670*/  LEA R8, P5, R9, R60, 0x1 ;  /* 0x0000003c09087211 */ /* 0x000fc800078a08ff */
[-C--:B------:R-:W-:Y:S02]  /*0680*/  LEA.HI.X R9, R9, R61.reuse, R6, 0x1, P5 ;  /* 0x0000003d09097211 */ /* 0x080fe400028f0c06 */
[C---:B------:R-:W-:Y:S01]  /*0690*/  LEA R10, P4, R11.reuse, R60, 0x1 ;  /* 0x0000003c0b0a7211 */ /* 0x040fe200078808ff */
[----:B------:R1:W4:Y:S03]  /*06a0*/  @P0 LDG.E.U16 R50, [R12.64] ;  /* 0x000000060c320981 */ /* 0x000326000c1e1500 */
[----:B------:R-:W-:Y:S01]  /*06b0*/  LEA.HI.X R11, R11, R61, R4, 0x1, P4 ;  /* 0x0000003d0b0b7211 */ /* 0x000fe200020f0c04 */
[----:B------:R2:W4:Y:S04]  /*06c0*/  @P1 LDG.E.U16 R48, [R14.64] ;  /* 0x000000060e301981 */ /* 0x000528000c1e1500 */
[----:B------:R3:W-:Y:S04]  /*06d0*/  LDGSTS.E.BYPASS.128 [R49], [R10.64], P3 ;  /* 0x000000000a317fae */ /* 0x0007e80009901c46 */
[----:B------:R1:W-:Y:S04]  /*06e0*/  LDGSTS.E.BYPASS.128 [R47], [R8.64], P2 ;  /* 0x00000000082f7fae */ /* 0x0003e80009101c46 */
[----:B------:R-:W0:Y:S04]  /*06f0*/  LDGDEPBAR ;  /* 0x00000000000079af */ /* 0x000e280000000000 */
[----:B------:R-:W-:Y:S06]  /*0700*/  BAR.SYNC 0x0 ;  /* 0x0000000000007b1d */ /* 0x000fec0000000000 */
[----:B------:R-:W-:Y:S01]  /*0710*/  @!PT LDS RZ, [RZ] ;  /* 0x00000000fffff984 */ /* 0x000fe20000000800 */
[----:B------:R-:W-:Y:S01]  /*0720*/  @!PT LDS RZ, [RZ] ;  /* 0x00000000fffff984 */ /* 0x000fe20000000800 */
[----:B------:R-:W-:Y:S01]  /*0730*/  @!PT LDS RZ, [RZ] ;  /* 0x00000000fffff984 */ /* 0x000fe20000000800 */
[----:B------:R3:W-:Y:S04]  /*0740*/  LDGSTS.E.BYPASS.128 [R49+0x2000], [R10.64+0x80], P3 ;  /* 0x020000800a317fae */ /* 0x0007e80009901c46 */
[----:B------:R3:W-:Y:S04]  /*0750*/  LDGSTS.E.BYPASS.128 [R47+0x2000], [R8.64+0x80], P2 ;  /* 0x02000080082f7fae */ /* 0x0007e80009101c46 */
[----:B------:R-:W0:Y:S01]  /*0760*/  LDGDEPBAR ;  /* 0x00000000000079af */ /* 0x000e220000000000 */
[----:B-1----:R-:W-:-:S02]  /*0770*/  LOP3.LUT R13, R17, 0x2, RZ, 0xfc, !PT ;  /* 0x00000002110d7812 */ /* 0x002fc400078efcff */
[----:B--2---:R-:W-:Y:S02]  /*0780*/  LOP3.LUT R15, R17, 0x4, RZ, 0xfc, !PT ;  /* 0x00000004110f7812 */ /* 0x004fe400078efcff */
[--C-:B------:R-:W-:Y:S02]  /*0790*/  LOP3.LUT R13, R13, 0x7, R34.reuse, 0x78, !PT ;  /* 0x000000070d0d7812 */ /* 0x100fe400078e7822 */
[--C-:B------:R-:W-:Y:S02]  /*07a0*/  LOP3.LUT R15, R15, 0x7, R34.reuse, 0x78, !PT ;  /* 0x000000070f0f7812 */ /* 0x100fe400078e7822 */
[----:B------:R-:W-:Y:S01]  /*07b0*/  LOP3.LUT R17, R17, 0x7, R34, 0x78, !PT ;  /* 0x0000000711117812 */ /* 0x000fe200078e7822 */
[----:B------:R-:W-:Y:S01]  /*07c0*/  IMAD.SHL.U32 R12, R13, 0x8, RZ ;  /* 0x000000080d0c7824 */ /* 0x000fe200078e00ff */
[----:B------:R-:W-:Y:S01]  /*07d0*/  LOP3.LUT R13, R45, 0x2, RZ, 0xfc, !PT ;  /* 0x000000022d0d7812 */ /* 0x000fe200078efcff */
[----:B------:R-:W-:Y:S01]  /*07e0*/  IMAD.SHL.U32 R38, R15, 0x8, RZ ;  /* 0x000000080f267824 */ /* 0x000fe200078e00ff */
[----:B------:R-:W-:Y:S01]  /*07f0*/  LOP3.LUT R15, R45, 0x4, RZ, 0xfc, !PT ;  /* 0x000000042d0f7812 */ /* 0x000fe200078efcff */
[----:B------:R-:W-:Y:S01]  /*0800*/  IMAD.SHL.U32 R40, R17, 0x8, RZ ;  /* 0x0000000811287824 */ /* 0x000fe200078e00ff */
[----:B------:R-:W-:Y:S01]  /*0810*/  LOP3.LUT R17, R45, 0x6, RZ, 0xfc, !PT ;  /* 0x000000062d117812 */ /* 0x000fe200078efcff */
[----:B------:R-:W-:-:S04]  /*0820*/  DEPBAR.LE SB0, 0x1 ;  /* 0x000080400000791a */ /* 0x000fc80000000000 */
[----:B------:R-:W-:Y:S02]  /*0830*/  LOP3.LUT R39, R12, R21, RZ, 0xfc, !PT ;  /* 0x000000150c277212 */ /* 0x000fe400078efcff */
[--C-:B------:R-:W-:Y:S02]  /*0840*/  LOP3.LUT R12, R45, 0x7, R34.reuse, 0x78, !PT ;  /* 0x000000072d0c7812 */ /* 0x100fe400078e7822 */
[--C-:B------:R-:W-:Y:S02]  /*0850*/  LOP3.LUT R13, R13, 0x7, R34.reuse, 0x78, !PT ;  /* 0x000000070d0d7812 */ /* 0x100fe400078e7822 */
[--C-:B------:R-:W-:Y:S02]  /*0860*/  LOP3.LUT R15, R15, 0x7, R34.reuse, 0x78, !PT ;  /* 0x000000070f0f7812 */ /* 0x100fe400078e7822 */
[----:B------:R-:W-:Y:S01]  /*0870*/  LOP3.LUT R17, R17, 0x7, R34, 0x78, !PT ;  /* 0x0000000711117812 */ /* 0x000fe200078e7822 */
[----:B------:R-:W-:Y:S02]  /*0880*/  IMAD.SHL.U32 R12, R12, 0x8, RZ ;  /* 0x000000080c0c7824 */ /* 0x000fe400078e00ff */
[----:B---3--:R-:W-:-:S02]  /*0890*/  IMAD.SHL.U32 R8, R13, 0x8, RZ ;  /* 0x000000080d087824 */ /* 0x008fc400078e00ff */
[----:B------:R-:W-:Y:S02]  /*08a0*/  IMAD.SHL.U32 R42, R15, 0x8, RZ ;  /* 0x000000080f2a7824 */ /* 0x000fe400078e00ff */
[----:B------:R-:W-:Y:S02]  /*08b0*/  IMAD.SHL.U32 R14, R19, 0x8, RZ ;  /* 0x00000008130e7824 */ /* 0x000fe400078e00ff */
[----:B------:R-:W-:Y:S01]  /*08c0*/  IMAD.SHL.U32 R10, R17, 0x8, RZ ;  /* 0x00000008110a7824 */ /* 0x000fe200078e00ff */
[-C--:B------:R-:W-:Y:S02]  /*08d0*/  LOP3.LUT R44, R12, R41.reuse, RZ, 0xfc, !PT ;  /* 0x000000290c2c7212 */ /* 0x080fe400078efcff */
[-C--:B------:R-:W-:Y:S02]  /*08e0*/  LOP3.LUT R43, R8, R41.reuse, RZ, 0xfc, !PT ;  /* 0x00000029082b7212 */ /* 0x080fe400078efcff */
[----:B------:R-:W-:Y:S01]  /*08f0*/  LOP3.LUT R42, R42, R41, RZ, 0xfc, !PT ;  /* 0x000000292a2a7212 */ /* 0x000fe200078efcff */
[----:B------:R-:W-:Y:S01]  /*0900*/  CS2R R16, SRZ ;  /* 0x0000000000107805 */ /* 0x000fe2000001ff00 */
[-C--:B------:R-:W-:Y:S01]  /*0910*/  LOP3.LUT R40, R40, R21.reuse, RZ, 0xfc, !PT ;  /* 0x0000001528287212 */ /* 0x080fe200078efcff */
[----:B------:R-:W-:Y:S01]  /*0920*/  CS2R R18, SRZ ;  /* 0x0000000000127805 */ /* 0x000fe2000001ff00 */
[-C--:B------:R-:W-:Y:S01]  /*0930*/  LOP3.LUT R38, R38, R21.reuse, RZ, 0xfc, !PT ;  /* 0x0000001526267212 */ /* 0x080fe200078efcff */
[----:B------:R-:W-:Y:S01]  /*0940*/  CS2R R12, SRZ ;  /* 0x00000000000c7805 */ /* 0x000fe2000001ff00 */
[----:B------:R-:W-:Y:S01]  /*0950*/  LOP3.LUT R37, R14, R21, RZ, 0xfc, !PT ;  /* 0x000000150e257212 */ /* 0x000fe200078efcff */
[----:B------:R-:W-:Y:S01]  /*0960*/  CS2R R8, SRZ ;  /* 0x0000000000087805 */ /* 0x000fe2000001ff00 */
[----:B------:R-:W-:Y:S01]  /*0970*/  LOP3.LUT R41, R10, R41, RZ, 0xfc, !PT ;  /* 0x000000290a297212 */ /* 0x000fe200078efcff */
[----:B------:R-:W-:Y:S01]  /*0980*/  CS2R R14, SRZ ;  /* 0x00000000000e7805 */ /* 0x000fe2000001ff00 */
[----:B------:R-:W-:Y:S01]  /*0990*/  CS2R R10, SRZ ;  /* 0x00000000000a7805 */ /* 0x000fe2000001ff00 */
[----:B------:R-:W-:Y:S01]  /*09a0*/  CS2R R20, SRZ ;  /* 0x0000000000147805 */ /* 0x000fe2000001ff00 */
[----:B------:R-:W-:Y:S06]  /*09b0*/  BAR.SYNC 0x0 ;  /* 0x0000000000007b1d */ /* 0x000fec0000000000 */
.L_x_0:
[----:B------:R-:W-:Y:S01]  /*09c0*/  LEA R24, R44, UR4, 0x1 ;  /* 0x000000042c187c11 */ /* 0x000fe2000f8e08ff */
[----:B------:R-:W-:Y:S01]  /*09d0*/  UIADD3 UR5, UR5, 0x1, URZ ;  /* 0x0000000105057890 */ /* 0x000fe2000fffe03f */
[----:B------:R-:W-:-:S02]  /*09e0*/  LEA R59, R40, UR4, 0x1 ;  /* 0x00000004283b7c11 */ /* 0x000fc4000f8e08ff */
[----:B------:R-:W-:Y:S01]  /*09f0*/  IADD3 R36, R36, 0x1, RZ ;  /* 0x0000000124247810 */ /* 0x000fe20007ffe0ff */
[----:B------:R-:W-:Y:S01]  /*0a00*/  UISETP.GE.AND UP1, UPT, UR5, 0x2, UPT ;  /* 0x000000020500788c */ /* 0x000fe2000bf26270 */
[----:B------:R-:W-:Y:S02]  /*0a10*/  LDSM.16.M88.4 R24, [R24] ;  /* 0x000000001818783b */ /* 0x000fe40000000200 */
[C---:B------:R-:W-:Y:S01]  /*0a20*/  ISETP.GE.AND P0, PT, R36.reuse, 0x2, PT ;  /* 0x000000022400780c */ /* 0x040fe20003f06270 */
[----:B------:R-:W-:Y:S01]  /*0a30*/  USEL UR5, UR5, URZ, !UP1 ;  /* 0x0000003f05057287 */ /* 0x000fe2000c800000 */
[----:B------:R-:W1:Y:S02]  /*0a40*/  LDSM.16.M88.4 R28, [R59] ;  /* 0x000000003b1c783b */ /* 0x000e640000000200 */
[----:B------:R-:W-:Y:S01]  /*0a50*/  SEL R36, R36, RZ, !P0 ;  /* 0x000000ff24247207 */ /* 0x000fe20004000000 */
[C---:B-1----:R-:W5:Y:S08]  /*0a60*/  HMMA.16816.F32 R16, R24.reuse, R28, R16 ;  /* 0x0000001c1810723c */ /* 0x042f700000001810 */
[----:B------:R5:W5:Y:S02]  /*0a70*/  HMMA.16816.F32 R12, R24, R30, R12 ;  /* 0x0000001e180c723c */ /* 0x000b64000000180c */
[----:B-----5:R1:W2:Y:S02]  /*0a80*/  LDSM.16.M88.4 R28, [R59+0x1000] ;  /* 0x001000003b1c783b */ /* 0x0202a40000000200 */
[----:B-1----:R-:W-:-:S04]  /*0a90*/  LEA R59, R39, UR4, 0x1 ;  /* 0x00000004273b7c11 */ /* 0x002fc8000f8e08ff */
[C---:B--2---:R-:W5:Y:S08]  /*0aa0*/  HMMA.16816.F32 R8, R24.reuse, R28, R8 ;  /* 0x0000001c1808723c */ /* 0x044f700000001808 */
[----:B------:R5:W5:Y:S02]  /*0ab0*/  HMMA.16816.F32 R20, R24, R30, R20 ;  /* 0x0000001e1814723c */ /* 0x000b640000001814 */
[----:B-----5:R-:W-:Y:S05]  /*0ac0*/  LDSM.16.M88.4 R28, [R59] ;  /* 0x000000003b1c783b */ /* 0x020fea0000000200 */
[----:B------:R-:W-:-:S06]  /*0ad0*/  LEA R25, R43, UR4, 0x1 ;  /* 0x000000042b197c11 */ /* 0x000fcc000f8e08ff */
[----:B------:R-:W1:Y:S02]  /*0ae0*/  LDSM.16.M88.4 R24, [R25] ;  /* 0x000000001918783b */ /* 0x000e640000000200 */
        /* <DEDUP_REMOVED lines=16> */
[----:B------:R-:W-:Y:S01]  /*0bf0*/  LEA R25, R41, UR4, 0x1 ;  /* 0x0000000429197c11 */ /* 0x000fe2000f8e08ff */
[----:B------:R-:W-:-:S05]  /*0c00*/  USHF.L.U32 UR4, UR5, 0xd, URZ ;  /* 0x0000000d05047899 */ /* 0x000fca000800063f */
[----:B------:R-:W1:Y:S02]  /*0c10*/  LDSM.16.M88.4 R24, [R25] ;  /* 0x000000001918783b */ /* 0x000e640000000200 */
[C---:B-1----:R-:W5:Y:S08]  /*0c20*/  HMMA.16816.F32 R16, R24.reuse, R28, R16 ;  /* 0x0000001c1810723c */ /* 0x042f700000001810 */
[C---:B------:R5:W5:Y:S02]  /*0c30*/  HMMA.16816.F32 R12, R24.reuse, R30, R12 ;  /* 0x0000001e180c723c */ /* 0x040b64000000180c */
[----:B-----5:R-:W1:Y:S06]  /*0c40*/  LDSM.16.M88.4 R28, [R59+0x1000] ;  /* 0x001000003b1c783b */ /* 0x020e6c0000000200 */
[C---:B-1----:R5:W5:Y:S07]  /*0c50*/  HMMA.16816.F32 R8, R24.reuse, R28, R8 ;  /* 0x0000001c1808723c */ /* 0x042b6e0000001808 */
[C---:B-----5:R-:W-:Y:S01]  /*0c60*/  IMAD R29, R36.reuse, 0x2000, R49 ;  /* 0x00002000241d7824 */ /* 0x060fe200078e0231 */
[----:B------:R5:W5:Y:S07]  /*0c70*/  HMMA.16816.F32 R20, R24, R30, R20 ;  /* 0x0000001e1814723c */ /* 0x000b6e0000001814 */
[----:B-----5:R-:W-:Y:S01]  /*0c80*/  LOP3.LUT R24, R35, 0x38, R52, 0xf8, !PT ;  /* 0x0000003823187812 */ /* 0x020fe200078ef834 */
[----:B------:R-:W-:-:S02]  /*0c90*/  IMAD R31, R36, 0x2000, R47 ;  /* 0x00002000241f7824 */ /* 0x000fc400078e022f */
[----:B------:R-:W-:Y:S01]  /*0ca0*/  IMAD.MOV.U32 R35, RZ, RZ, 0x40 ;  /* 0x00000040ff237424 */ /* 0x000fe200078e00ff */
[----:B------:R-:W-:Y:S06]  /*0cb0*/  BAR.SYNC 0x0 ;  /* 0x0000000000007b1d */ /* 0x000fec0000000000 */
[----:B------:R-:W-:-:S05]  /*0cc0*/  IADD3 R27, P1, R24, R5, RZ ;  /* 0x00000005181b7210 */ /* 0x000fca0007f3e0ff */
[----:B------:R-:W-:Y:S01]  /*0cd0*/  IMAD.X R25, RZ, RZ, R4, P1 ;  /* 0x000000ffff197224 */ /* 0x000fe200008e0604 */
[----:B------:R-:W-:-:S04]  /*0ce0*/  LEA R26, P1, R27, R60, 0x1 ;  /* 0x0000003c1b1a7211 */ /* 0x000fc800078208ff */
[----:B------:R-:W-:Y:S02]  /*0cf0*/  LEA.HI.X R27, R27, R61, R25, 0x1, P1 ;  /* 0x0000003d1b1b7211 */ /* 0x000fe400008f0c19 */
[----:B------:R-:W-:-:S03]  /*0d00*/  IADD3 R25, P0, R24, R7, RZ ;  /* 0x0000000718197210 */ /* 0x000fc60007f1e0ff */
[----:B------:R-:W-:Y:S01]  /*0d10*/  @!PT LDS RZ, [RZ] ;  /* 0x00000000fffff984 */ /* 0x000fe20000000800 */
[----:B------:R-:W-:Y:S01]  /*0d20*/  @!PT LDS RZ, [RZ] ;  /* 0x00000000fffff984 */ /* 0x000fe20000000800 */
[----:B------:R-:W-:Y:S01]  /*0d30*/  @!PT LDS RZ, [RZ] ;  /* 0x00000000fffff984 */ /* 0x000fe20000000800 */
[----:B------:R1:W-:Y:S02]  /*0d40*/  LDGSTS.E.BYPASS.128 [R29], [R26.64+0x100], !PT ;  /* 0x000001001a1d7fae */ /* 0x0003e4000f901c46 */
[----:B------:R-:W-:Y:S01]  /*0d50*/  IMAD.X R28, RZ, RZ, R6, P0 ;  /* 0x000000ffff1c7224 */ /* 0x000fe200000e0606 */
[----:B------:R-:W-:-:S04]  /*0d60*/  LEA R24, P0, R25, R60, 0x1 ;  /* 0x0000003c19187211 */ /* 0x000fc800078008ff */
[----:B------:R-:W-:Y:S02]  /*0d70*/  LEA.HI.X R25, R25, R61, R28, 0x1, P0 ;  /* 0x0000003d19197211 */ /* 0x000fe400000f0c1c */
[----:B------:R-:W-:Y:S01]  /*0d80*/  PLOP3.LUT P0, PT, PT, PT, UP0, 0x80, 0x0 ;  /* 0x000000000000781c */ /* 0x000fe20003f0f008 */
[----:B------:R-:W-:Y:S02]  /*0d90*/  UPLOP3.LUT UP0, UPT, UPT, UPT, UPT, 0x40, 0x0 ;  /* 0x000000000000789c */ /* 0x000fe40003f0e870 */
[----:B------:R1:W-:Y:S04]  /*0da0*/  LDGSTS.E.BYPASS.128 [R31], [R24.64+0x100], !PT ;  /* 0x00000100181f7fae */ /* 0x0003e8000f901c46 */
[----:B------:R-:W0:Y:S01]  /*0db0*/  LDGDEPBAR ;  /* 0x00000000000079af */ /* 0x000e220000000000 */
[----:B------:R-:W-:-:S04]  /*0dc0*/  DEPBAR.LE SB0, 0x1 ;  /* 0x000080400000791a */ /* 0x000fc80000000000 */
[----:B------:R-:W-:Y:S06]  /*0dd0*/  BAR.SYNC 0x0 ;  /* 0x0000000000007b1d */ /* 0x000fec0000000000 */
[----:B-1----:R-:W-:Y:S05]  /*0de0*/  @P0 BRA `(.L_x_0) ;  /* 0xfffffbd000000947 */ /* 0x002fea000383ffff */
[----:B----4-:R-:W-:Y:S01]  /*0df0*/  HADD2.F32 R50, -RZ, R50.H0_H0 ;  /* 0x20000032ff327230 */ /* 0x010fe20000004100 */
[-C--:B------:R-:W-:Y:S01]  /*0e00*/  ISETP.GE.AND P0, PT, R3, R57.reuse, PT ;  /* 0x000000390300720c */ /* 0x080fe20003f06270 */
[----:B------:R-:W-:Y:S01]  /*0e10*/  IMAD.SHL.U32 R6, R55, 0x2, RZ ;  /* 0x0000000237067824 */ /* 0x000fe200078e00ff */
[----:B------:R-:W-:Y:S01]  /*0e20*/  ISETP.GE.AND P1, PT, R2, R57, PT ;  /* 0x000000390200720c */ /* 0x000fe20003f26270 */
[----:B------:R-:W-:Y:S01]  /*0e30*/  IMAD.SHL.U32 R2, R34, 0x2, RZ ;  /* 0x0000000222027824 */ /* 0x000fe200078e00ff */
[----:B------:R-:W-:Y:S01]  /*0e40*/  LOP3.LUT R3, R54, 0x30, RZ, 0xc0, !PT ;  /* 0x0000003036037812 */ /* 0x000fe200078ec0ff */
[-C--:B------:R-:W-:Y:S01]  /*0e50*/  FMUL R7, R20, R50.reuse ;  /* 0x0000003214077220 */ /* 0x080fe20000400000 */
[----:B------:R-:W-:Y:S01]  /*0e60*/  HADD2.F32 R48, -RZ, R48.H0_H0 ;  /* 0x20000030ff307230 */ /* 0x000fe20000004100 */
[----:B------:R-:W-:Y:S01]  /*0e70*/  LOP3.LUT R45, R45, 0xe, R6, 0xf8, !PT ;  /* 0x0000000e2d2d7812 */ /* 0x000fe200078ef806 */
[-C--:B------:R-:W-:Y:S01]  /*0e80*/  FMUL R16, R16, R50.reuse ;  /* 0x0000003210107220 */ /* 0x080fe20000400000 */
[----:B------:R-:W-:Y:S01]  /*0e90*/  LEA.HI R20, R56, R3, RZ, 0x1e ;  /* 0x0000000338147211 */ /* 0x000fe200078ff0ff */
[----:B------:R-:W-:Y:S01]  /*0ea0*/  FMUL R21, R21, R50 ;  /* 0x0000003215157220 */ /* 0x000fe20000400000 */
[----:B------:R-:W-:Y:S01]  /*0eb0*/  LOP3.LUT R3, R2, 0x6, RZ, 0xc0, !PT ;  /* 0x0000000602037812 */ /* 0x000fe200078ec0ff */
[-C--:B------:R-:W-:Y:S01]  /*0ec0*/  FMUL R22, R22, R48.reuse ;  /* 0x0000003016167220 */ /* 0x080fe20000400000 */
[-C--:B------:R-:W-:Y:S01]  /*0ed0*/  FMUL R24, R18, R48.reuse ;  /* 0x0000003012187220 */ /* 0x080fe20000400000 */
[-C--:B------:R-:W-:Y:S01]  /*0ee0*/  FMUL R4, R19, R48.reuse ;  /* 0x0000003013047220 */ /* 0x080fe20000400000 */
[----:B------:R-:W-:Y:S01]  /*0ef0*/  LOP3.LUT R5, R3, 0x8, R54, 0xf8, !PT ;  /* 0x0000000803057812 */ /* 0x000fe200078ef836 */
[----:B------:R-:W-:Y:S01]  /*0f00*/  FMUL R23, R23, R48 ;  /* 0x0000003017177220 */ /* 0x000fe20000400000 */
[----:B------:R-:W-:Y:S01]  /*0f10*/  SHF.R.U32.HI R19, RZ, 0x4, R34 ;  /* 0x00000004ff137819 */ /* 0x000fe20000011622 */
[-C--:B------:R-:W-:Y:S01]  /*0f20*/  FMUL R17, R17, R50.reuse ;  /* 0x0000003211117220 */ /* 0x080fe20000400000 */
[--C-:B------:R-:W-:Y:S01]  /*0f30*/  LOP3.LUT R2, R58, 0x30, R5.reuse, 0xfe, !PT ;  /* 0x000000303a027812 */ /* 0x100fe200078efe05 */
[-C--:B------:R-:W-:Y:S01]  /*0f40*/  FMUL R12, R12, R50.reuse ;  /* 0x000000320c0c7220 */ /* 0x080fe20000400000 */
[----:B------:R-:W-:Y:S01]  /*0f50*/  LOP3.LUT R6, R5, 0x30, RZ, 0xfc, !PT ;  /* 0x0000003005067812 */ /* 0x000fe200078efcff */
[----:B------:R-:W-:Y:S01]  /*0f60*/  FMUL R9, R9, R50 ;  /* 0x0000003209097220 */ /* 0x000fe20000400000 */
[----:B------:R-:W-:Y:S01]  /*0f70*/  ISETP.GE.AND P2, PT, R2, R57, PT ;  /* 0x000000390200720c */ /* 0x000fe20003f46270 */
[----:B------:R-:W-:Y:S01]  /*0f80*/  FMUL R14, R14, R48 ;  /* 0x000000300e0e7220 */ /* 0x000fe20000400000 */
[C-C-:B------:R-:W-:Y:S01]  /*0f90*/  LOP3.LUT R2, R58.reuse, 0x31, R5.reuse, 0xfe, !PT ;  /* 0x000000313a027812 */ /* 0x140fe200078efe05 */
[-C--:B------:R-:W-:Y:S01]  /*0fa0*/  FMUL R13, R13, R50.reuse ;  /* 0x000000320d0d7220 */ /* 0x080fe20000400000 */
[----:B------:R-:W-:Y:S01]  /*0fb0*/  LOP3.LUT R18, R58, R5, RZ, 0xfc, !PT ;  /* 0x000000053a127212 */ /* 0x000fe200078efcff */
[----:B------:R-:W-:Y:S01]  /*0fc0*/  FMUL R8, R8, R50 ;  /* 0x0000003208087220 */ /* 0x000fe20000400000 */
[----:B------:R-:W-:Y:S01]  /*0fd0*/  ISETP.GE.AND P5, PT, R2, R57, PT ;  /* 0x000000390200720c */ /* 0x000fe20003fa6270 */
[-C--:B------:R-:W-:Y:S01]  /*0fe0*/  FMUL R15, R15, R48.reuse ;  /* 0x000000300f0f7220 */ /* 0x080fe20000400000 */
[----:B------:R-:W-:Y:S01]  /*0ff0*/  LOP3.LUT R2, R58, 0x1, R5, 0xfe, !PT ;  /* 0x000000013a027812 */ /* 0x000fe200078efe05 */
[----:B------:R-:W-:Y:S01]  /*1000*/  FMUL R10, R10, R48 ;  /* 0x000000300a0a7220 */ /* 0x000fe20000400000 */
[----:B------:R-:W-:Y:S01]  /*1010*/  ISETP.GT.U32.AND P3, PT, R53, R6, PT ;  /* 0x000000063500720c */ /* 0x000fe20003f64070 */
[----:B------:R-:W-:Y:S01]  /*1020*/  FMUL R11, R11, R48 ;  /* 0x000000300b0b7220 */ /* 0x000fe20000400000 */
[----:B------:R-:W-:Y:S01]  /*1030*/  ISETP.GT.U32.AND P4, PT, R51, R6, PT ;  /* 0x000000063300720c */ /* 0x000fe20003f84070 */
[----:B------:R-:W-:Y:S01]  /*1040*/  IMAD.SHL.U32 R34, R34, 0x4, RZ ;  /* 0x0000000422227824 */ /* 0x000fe200078e00ff */
[----:B------:R-:W-:Y:S01]  /*1050*/  FSEL R6, R7, RZ, !P2 ;  /* 0x000000ff07067208 */ /* 0x000fe20005000000 */
[----:B------:R-:W-:-:S04]  /*1060*/  DEPBAR.LE SB0, 0x0 ;  /* 0x000080000000791a */ /* 0x000fc80000000000 */
[----:B------:R-:W-:Y:S02]  /*1070*/  FSEL R7, R22, RZ, !P2 ;  /* 0x000000ff16077208 */ /* 0x000fe40005000000 */
[----:B------:R-:W-:Y:S02]  /*1080*/  LOP3.LUT R3, R3, 0x8, R54, 0xf8, !PT ;  /* 0x0000000803037812 */ /* 0x000fe400078ef836 */
[-C--:B------:R-:W-:Y:S02]  /*1090*/  ISETP.GE.AND P6, PT, R18, R57.reuse, PT ;  /* 0x000000391200720c */ /* 0x080fe40003fc6270 */
[----:B------:R-:W-:Y:S01]  /*10a0*/  ISETP.GE.AND P2, PT, R2, R57, PT ;  /* 0x000000390200720c */ /* 0x000fe20003f46270 */
[----:B------:R-:W-:Y:S01]  /*10b0*/  IMAD R20, R20, 0x44, R3 ;  /* 0x0000004414147824 */ /* 0x000fe200078e0203 */
[C-C-:B------:R-:W-:Y:S02]  /*10c0*/  LOP3.LUT R2, R58.reuse, 0x10, R5.reuse, 0xfe, !PT ;  /* 0x000000103a027812 */ /* 0x140fe400078efe05 */
[----:B------:R-:W-:-:S02]  /*10d0*/  LOP3.LUT R18, R58, 0x11, R5, 0xfe, !PT ;  /* 0x000000113a127812 */ /* 0x000fc400078efe05 */
[----:B------:R-:W-:Y:S02]  /*10e0*/  SGXT.U32 R19, R19, 0x4 ;  /* 0x000000041313781a */ /* 0x000fe40000000000 */
[----:B------:R-:W-:Y:S02]  /*10f0*/  FSEL R6, R6, RZ, P3 ;  /* 0x000000ff06067208 */ /* 0x000fe40001800000 */
[----:B------:R-:W-:Y:S02]  /*1100*/  FSEL R7, R7, RZ, P4 ;  /* 0x000000ff07077208 */ /* 0x000fe40002000000 */
[-C--:B------:R-:W-:Y:S02]  /*1110*/  ISETP.GE.AND P3, PT, R2, R57.reuse, PT ;  /* 0x000000390200720c */ /* 0x080fe40003f66270 */
[----:B------:R-:W-:Y:S02]  /*1120*/  ISETP.GE.AND P4, PT, R18, R57, PT ;  /* 0x000000391200720c */ /* 0x000fe40003f86270 */
[----:B------:R-:W-:-:S02]  /*1130*/  LOP3.LUT R2, R58, 0x30, R19, 0xfe, !PT ;  /* 0x000000303a027812 */ /* 0x000fc400078efe13 */
[C-C-:B------:R-:W-:Y:S02]  /*1140*/  LOP3.LUT R18, R58.reuse, 0x20, R19.reuse, 0xfe, !PT ;  /* 0x000000203a127812 */ /* 0x140fe400078efe13 */
[C---:B------:R-:W-:Y:S02]  /*1150*/  LOP3.LUT R3, R58.reuse, 0x10, R19, 0xfe, !PT ;  /* 0x000000103a037812 */ /* 0x040fe400078efe13 */
[C---:B------:R-:W-:Y:S02]  /*1160*/  LOP3.LUT R19, R58.reuse, R19, RZ, 0xfc, !PT ;  /* 0x000000133a137212 */ /* 0x040fe400078efcff */
[C-C-:B------:R-:W-:Y:S02]  /*1170*/  LOP3.LUT R26, R58.reuse, 0x20, R5.reuse, 0xfe, !PT ;  /* 0x000000203a1a7812 */ /* 0x140fe400078efe05 */
[----:B------:R-:W-:Y:S01]  /*1180*/  LOP3.LUT R58, R58, 0x21, R5, 0xfe, !PT ;  /* 0x000000213a3a7812 */ /* 0x000fe200078efe05 */
[----:B------:R-:W-:Y:S01]  /*1190*/  IMAD.SHL.U32 R29, R19, 0x1000, RZ ;  /* 0x00001000131d7824 */ /* 0x000fe200078e00ff */
[----:B------:R-:W-:-:S02]  /*11a0*/  FSEL R22, R23, RZ, !P5 ;  /* 0x000000ff17167208 */ /* 0x000fc40006800000 */
[----:B------:R-:W-:Y:S02]  /*11b0*/  FSEL R23, R16, RZ, !P6 ;  /* 0x000000ff10177208 */ /* 0x000fe40007000000 */
[----:B------:R-:W-:Y:S02]  /*11c0*/  FSEL R25, R24, RZ, !P6 ;  /* 0x000000ff18197208 */ /* 0x000fe40007000000 */
[-C--:B------:R-:W-:Y:S02]  /*11d0*/  ISETP.GE.AND P6, PT, R58, R57.reuse, PT ;  /* 0x000000393a00720c */ /* 0x080fe40003fc6270 */
[----:B------:R-:W-:Y:S02]  /*11e0*/  LOP3.LUT R16, R5, 0x21, RZ, 0xfc, !PT ;  /* 0x0000002105107812 */ /* 0x000fe400078efcff */
[----:B------:R-:W-:Y:S02]  /*11f0*/  FSEL R21, R21, RZ, !P5 ;  /* 0x000000ff15157208 */ /* 0x000fe40006800000 */
[----:B------:R-:W-:-:S02]  /*1200*/  ISETP.GE.AND P5, PT, R26, R57, PT ;  /* 0x000000391a00720c */ /* 0x000fc40003fa6270 */
[----:B------:R-:W-:Y:S02]  /*1210*/  LOP3.LUT R24, R5, 0x11, RZ, 0xfc, !PT ;  /* 0x0000001105187812 */ /* 0x000fe400078efcff */
[----:B------:R-:W-:Y:S02]  /*1220*/  FSEL R17, R17, RZ, !P2 ;  /* 0x000000ff11117208 */ /* 0x000fe40005000000 */
[----:B------:R-:W-:Y:S02]  /*1230*/  FSEL R26, R4, RZ, !P2 ;  /* 0x000000ff041a7208 */ /* 0x000fe40005000000 */
[----:B------:R-:W-:Y:S02]  /*1240*/  ISETP.GT.U32.AND P2, PT, R53, R16, PT ;  /* 0x000000103500720c */ /* 0x000fe40003f44070 */
[----:B------:R-:W-:Y:S02]  /*1250*/  FSEL R12, R12, RZ, !P3 ;  /* 0x000000ff0c0c7208 */ /* 0x000fe40005800000 */
[----:B------:R-:W-:-:S02]  /*1260*/  FSEL R14, R14, RZ, !P3 ;  /* 0x000000ff0e0e7208 */ /* 0x000fc40005800000 */
[----:B------:R-:W-:Y:S02]  /*1270*/  FSEL R9, R9, RZ, !P6 ;  /* 0x000000ff09097208 */ /* 0x000fe40007000000 */
[----:B------:R-:W-:Y:S02]  /*1280*/  ISETP.GT.U32.AND P3, PT, R51, R16, PT ;  /* 0x000000103300720c */ /* 0x000fe40003f64070 */
[----:B------:R-:W-:Y:S02]  /*1290*/  LOP3.LUT R4, R5, 0x10, RZ, 0xfc, !PT ;  /* 0x0000001005047812 */ /* 0x000fe400078efcff */
[----:B------:R-:W-:Y:S02]  /*12a0*/  FSEL R13, R13, RZ, !P4 ;  /* 0x000000ff0d0d7208 */ /* 0x000fe40006000000 */
[----:B------:R-:W-:Y:S02]  /*12b0*/  FSEL R15, R15, RZ, !P4 ;  /* 0x000000ff0f0f7208 */ /* 0x000fe40006000000 */
[----:B------:R-:W-:-:S02]  /*12c0*/  FSEL R16, R8, RZ, !P5 ;  /* 0x000000ff08107208 */ /* 0x000fc40006800000 */
[----:B------:R-:W-:Y:S01]  /*12d0*/  FSEL R27, R10, RZ, !P5 ;  /* 0x000000ff0a1b7208 */ /* 0x000fe20006800000 */
[----:B------:R-:W-:Y:S06]  /*12e0*/  BAR.SYNC 0x0 ;  /* 0x0000000000007b1d */ /* 0x000fec0000000000 */
[-C--:B------:R-:W-:Y:S02]  /*12f0*/  ISETP.GT.U32.AND P4, PT, R53, R24.reuse, PT ;  /* 0x000000183500720c */ /* 0x080fe40003f84070 */
[----:B------:R-:W-:Y:S02]  /*1300*/  ISETP.GT.U32.AND P5, PT, R51, R24, PT ;  /* 0x000000183300720c */ /* 0x000fe40003fa4070 */
[----:B------:R-:W-:-:S02]  /*1310*/  FSEL R28, R11, RZ, !P6 ;  /* 0x000000ff0b1c7208 */ /* 0x000fc40007000000 */
[----:B------:R-:W-:Y:S02]  /*1320*/  FSEL R24, R9, RZ, P2 ;  /* 0x000000ff09187208 */ /* 0x000fe40001000000 */
[----:B------:R-:W-:Y:S02]  /*1330*/  LOP3.LUT R8, R5, 0x1, RZ, 0xfc, !PT ;  /* 0x0000000105087812 */ /* 0x000fe400078efcff */
[-C--:B------:R-:W-:Y:S02]  /*1340*/  ISETP.GT.U32.AND P6, PT, R53, R4.reuse, PT ;  /* 0x000000043500720c */ /* 0x080fe40003fc4070 */
[----:B------:R-:W-:Y:S02]  /*1350*/  ISETP.GT.U32.AND P2, PT, R51, R4, PT ;  /* 0x000000043300720c */ /* 0x000fe40003f44070 */
[----:B------:R-:W-:Y:S02]  /*1360*/  FSEL R13, R13, RZ, P4 ;  /* 0x000000ff0d0d7208 */ /* 0x000fe40002000000 */
[----:B------:R-:W-:-:S02]  /*1370*/  FSEL R15, R15, RZ, P5 ;  /* 0x000000ff0f0f7208 */ /* 0x000fc40002800000 */
[-C--:B------:R-:W-:Y:S02]  /*1380*/  ISETP.GT.U32.AND P4, PT, R53, R8.reuse, PT ;  /* 0x000000083500720c */ /* 0x080fe40003f84070 */
[----:B------:R-:W-:Y:S02]  /*1390*/  ISETP.GT.U32.AND P5, PT, R51, R8, PT ;  /* 0x000000083300720c */ /* 0x000fe40003fa4070 */
[----:B------:R-:W-:Y:S02]  /*13a0*/  FSEL R12, R12, RZ, P6 ;  /* 0x000000ff0c0c7208 */ /* 0x000fe40003000000 */
[----:B------:R-:W-:Y:S02]  /*13b0*/  FSEL R14, R14, RZ, P2 ;  /* 0x000000ff0e0e7208 */ /* 0x000fe40001000000 */
[----:B------:R-:W-:Y:S02]  /*13c0*/  ISETP.GT.U32.AND P6, PT, R53, R5, PT ;  /* 0x000000053500720c */ /* 0x000fe40003fc4070 */
[----:B------:R-:W-:-:S02]  /*13d0*/  LOP3.LUT R8, R5, 0x20, RZ, 0xfc, !PT ;  /* 0x0000002005087812 */ /* 0x000fc400078efcff */
[----:B------:R-:W-:Y:S02]  /*13e0*/  ISETP.GT.U32.AND P2, PT, R51, R5, PT ;  /* 0x000000053300720c */ /* 0x000fe40003f44070 */
[----:B------:R-:W-:Y:S02]  /*13f0*/  LOP3.LUT R4, R5, 0x31, RZ, 0xfc, !PT ;  /* 0x0000003105047812 */ /* 0x000fe400078efcff */
[----:B------:R-:W-:Y:S02]  /*1400*/  FSEL R11, R26, RZ, P5 ;  /* 0x000000ff1a0b7208 */ /* 0x000fe40002800000 */
[----:B------:R-:W-:Y:S02]  /*1410*/  FSEL R9, R17, RZ, P4 ;  /* 0x000000ff11097208 */ /* 0x000fe40002000000 */
[----:B------:R-:W-:Y:S02]  /*1420*/  ISETP.GT.U32.AND P5, PT, R51, R8, PT ;  /* 0x000000083300720c */ /* 0x000fe40003fa4070 */
[----:B------:R-:W-:-:S02]  /*1430*/  FSEL R23, R23, RZ, P6 ;  /* 0x000000ff17177208 */ /* 0x000fc40003000000 */
[----:B------:R-:W-:Y:S02]  /*1440*/  FSEL R25, R25, RZ, P2 ;  /* 0x000000ff19197208 */ /* 0x000fe40001000000 */
[C---:B------:R-:W-:Y:S02]  /*1450*/  ISETP.GT.U32.AND P4, PT, R53.reuse, R8, PT ;  /* 0x000000083500720c */ /* 0x040fe40003f84070 */
[-C--:B------:R-:W-:Y:S02]  /*1460*/  ISETP.GT.U32.AND P6, PT, R53, R4.reuse, PT ;  /* 0x000000043500720c */ /* 0x080fe40003fc4070 */
[----:B------:R-:W-:Y:S02]  /*1470*/  ISETP.GT.U32.AND P2, PT, R51, R4, PT ;  /* 0x000000043300720c */ /* 0x000fe40003f44070 */
[----:B------:R-:W-:Y:S02]  /*1480*/  FSEL R5, R13, RZ, !P1 ;  /* 0x000000ff0d057208 */ /* 0x000fe40004800000 */
[----:B------:R-:W-:-:S02]  /*1490*/  FSEL R10, R25, RZ, !P0 ;  /* 0x000000ff190a7208 */ /* 0x000fc40004000000 */
[----:B------:R-:W-:Y:S02]  /*14a0*/  FSEL R27, R27, RZ, P5 ;  /* 0x000000ff1b1b7208 */ /* 0x000fe40002800000 */
[----:B------:R-:W-:Y:S02]  /*14b0*/  FSEL R13, R28, RZ, P3 ;  /* 0x000000ff1c0d7208 */ /* 0x000fe40001800000 */
[----:B------:R-:W-:Y:S02]  /*14c0*/  FSEL R16, R16, RZ, P4 ;  /* 0x000000ff10107208 */ /* 0x000fe40002000000 */
[----:B------:R-:W-:Y:S02]  /*14d0*/  FSEL R21, R21, RZ, P6 ;  /* 0x000000ff15157208 */ /* 0x000fe40003000000 */
[----:B------:R-:W-:Y:S02]  /*14e0*/  FSEL R25, R22, RZ, P2 ;  /* 0x000000ff16197208 */ /* 0x000fe40001000000 */
[----:B------:R-:W-:-:S02]  /*14f0*/  LOP3.LUT R34, R34, 0x3c, RZ, 0xc0, !PT ;  /* 0x0000003c22227812 */ /* 0x000fc400078ec0ff */
[----:B------:R-:W-:Y:S02]  /*1500*/  FSEL R4, R12, RZ, !P1 ;  /* 0x000000ff0c047208 */ /* 0x000fe40004800000 */
[----:B------:R-:W-:Y:S01]  /*1510*/  FSEL R8, R23, RZ, !P1 ;  /* 0x000000ff17087208 */ /* 0x000fe20004800000 */
[----:B------:R-:W-:Y:S01]  /*1520*/  IMAD R45, R45, 0x44, R34 ;  /* 0x000000442d2d7824 */ /* 0x000fe200078e0222 */
[----:B------:R-:W-:Y:S01]  /*1530*/  FSEL R12, R27, RZ, !P0 ;  /* 0x000000ff1b0c7208 */ /* 0x000fe20004000000 */
[----:B------:R-:W-:Y:S01]  /*1540*/  STS.64 [R20.X4+0x40], R4 ;  /* 0x0000400414007388 */ /* 0x000fe20000004a00 */
[----:B------:R-:W-:Y:S02]  /*1550*/  FSEL R15, R15, RZ, !P0 ;  /* 0x000000ff0f0f7208 */ /* 0x000fe40004000000 */
[----:B------:R-:W-:Y:S02]  /*1560*/  FSEL R14, R14, RZ, !P0 ;  /* 0x000000ff0e0e7208 */ /* 0x000fe40004000000 */
[----:B------:R-:W-:-:S02]  /*1570*/  FSEL R9, R9, RZ, !P1 ;  /* 0x000000ff09097208 */ /* 0x000fc40004800000 */
[----:B------:R-:W-:Y:S01]  /*1580*/  FSEL R11, R11, RZ, !P0 ;  /* 0x000000ff0b0b7208 */ /* 0x000fe20004000000 */
[----:B------:R-:W-:Y:S01]  /*1590*/  STS.64 [R20.X4+0x8c0], R14 ;  /* 0x0008c00e14007388 */ /* 0x000fe20000004a00 */
[----:B------:R-:W-:Y:S02]  /*15a0*/  FSEL R22, R6, RZ, !P1 ;  /* 0x000000ff06167208 */ /* 0x000fe40004800000 */
[----:B------:R-:W-:Y:S01]  /*15b0*/  FSEL R26, R7, RZ, !P0 ;  /* 0x000000ff071a7208 */ /* 0x000fe20004000000 */
[----:B------:R-:W-:Y:S01]  /*15c0*/  STS.64 [R20.X4], R8 ;  /* 0x0000000814007388 */ /* 0x000fe20000004a00 */
[----:B------:R-:W-:Y:S02]  /*15d0*/  FSEL R17, R24, RZ, !P1 ;  /* 0x000000ff18117208 */ /* 0x000fe40004800000 */
[----:B------:R-:W-:Y:S01]  /*15e0*/  FSEL R13, R13, RZ, !P0 ;  /* 0x000000ff0d0d7208 */ /* 0x000fe20004000000 */
[----:B------:R-:W-:Y:S01]  /*15f0*/  STS.64 [R20.X4+0x880], R10 ;  /* 0x0008800a14007388 */ /* 0x000fe20000004a00 */
[----:B------:R-:W-:-:S02]  /*1600*/  FSEL R16, R16, RZ, !P1 ;  /* 0x000000ff10107208 */ /* 0x000fc40004800000 */
[----:B------:R-:W-:Y:S01]  /*1610*/  FSEL R23, R21, RZ, !P1 ;  /* 0x000000ff15177208 */ /* 0x000fe20004800000 */
[----:B------:R-:W-:Y:S01]  /*1620*/  STS.64 [R20.X4+0x900], R12 ;  /* 0x0009000c14007388 */ /* 0x000fe20000004a00 */
[----:B------:R-:W-:Y:S01]  /*1630*/  FSEL R27, R25, RZ, !P0 ;  /* 0x000000ff191b7208 */ /* 0x000fe20004000000 */
[C---:B------:R-:W-:Y:S01]  /*1640*/  IMAD.SHL.U32 R25, R18.reuse, 0x1000, RZ ;  /* 0x0000100012197824 */ /* 0x040fe200078e00ff */
[-C--:B------:R-:W-:Y:S01]  /*1650*/  ISETP.GE.U32.AND P3, PT, R19, R57.reuse, PT ;  /* 0x000000391300720c */ /* 0x080fe20003f66070 */
[----:B------:R-:W-:Y:S01]  /*1660*/  STS.64 [R20.X4+0x80], R16 ;  /* 0x0000801014007388 */ /* 0x000fe20000004a00 */
[-C--:B------:R-:W-:Y:S02]  /*1670*/  ISETP.GE.U32.AND P5, PT, R3, R57.reuse, PT ;  /* 0x000000390300720c */ /* 0x080fe40003fa6070 */
[----:B------:R-:W-:Y:S01]  /*1680*/  ISETP.GE.U32.AND P0, PT, R18, R57, PT ;  /* 0x000000391200720c */ /* 0x000fe20003f06070 */
[----:B------:R-:W-:Y:S01]  /*1690*/  STS.64 [R20.X4+0xc0], R22 ;  /* 0x0000c01614007388 */ /* 0x000fe20000004a00 */
[----:B------:R-:W-:-:S02]  /*16a0*/  ISETP.GE.AND.EX P3, PT, R32, R33, PT, P3 ;  /* 0x000000212000720c */ /* 0x000fc40003f66330 */
[----:B------:R-:W-:Y:S01]  /*16b0*/  ISETP.GE.AND.EX P5, PT, R32, R33, PT, P5 ;  /* 0x000000212000720c */ /* 0x000fe20003fa6350 */
[----:B------:R-:W-:Y:S01]  /*16c0*/  STS.64 [R20.X4+0x940], R26 ;  /* 0x0009401a14007388 */ /* 0x000fe20000004a00 */
[C---:B------:R-:W-:Y:S02]  /*16d0*/  ISETP.GT.U32.AND P4, PT, R19.reuse, -0x1, PT ;  /* 0xffffffff1300780c */ /* 0x040fe40003f84070 */
[----:B------:R-:W-:Y:S01]  /*16e0*/  SHF.L.U64.HI R31, R19, 0xc, R32 ;  /* 0x0000000c131f7819 */ /* 0x000fe20000010220 */
[----:B------:R-:W-:Y:S06]  /*16f0*/  BAR.SYNC 0x0 ;  /* 0x0000000000007b1d */ /* 0x000fec0000000000 */
[----:B------:R-:W1:Y:S01]  /*1700*/  LDS.128 R8, [R45.X4] ;  /* 0x000000002d087984 */ /* 0x000e620000004c00 */
[----:B------:R-:W-:Y:S01]  /*1710*/  IMAD.SHL.U32 R17, R46, 0x40, RZ ;  /* 0x000000402e117824 */ /* 0x000fe200078e00ff */
[----:B------:R-:W-:Y:S01]  /*1720*/  ISETP.GT.U32.AND P6, PT, R3, -0x1, PT ;  /* 0xffffffff0300780c */ /* 0x000fe20003fc4070 */
[----:B------:R-:W-:Y:S01]  /*1730*/  IMAD.WIDE.U32 R20, R34, 0x4, RZ ;  /* 0x0000000422147825 */ /* 0x000fe200078e00ff */
[----:B------:R-:W2:Y:S01]  /*1740*/  LDS.128 R4, [R45.X4+0x1100] ;  /* 0x001100002d047984 */ /* 0x000ea20000004c00 */
[----:B------:R-:W-:-:S02]  /*1750*/  ISETP.GE.U32.AND P1, PT, R2, R57, PT ;  /* 0x000000390200720c */ /* 0x000fc40003f26070 */
[----:B------:R-:W-:Y:S01]  /*1760*/  IMAD.WIDE R16, R17, R0, c[0x0][0x170] ;  /* 0x00005c0011107625 */ /* 0x000fe200078e0200 */
[----:B------:R-:W3:Y:S01]  /*1770*/  LDS.128 R12, [R45.X4+0x2200] ;  /* 0x002200002d0c7984 */ /* 0x000ee20000004c00 */
[----:B------:R-:W-:Y:S02]  /*1780*/  LOP3.LUT R19, R29, R20, RZ, 0xfc, !PT ;  /* 0x000000141d137212 */ /* 0x000fe400078efcff */
[C---:B------:R-:W-:Y:S01]  /*1790*/  IMAD.SHL.U32 R23, R3.reuse, 0x1000, RZ ;  /* 0x0000100003177824 */ /* 0x040fe200078e00ff */
[--C-:B------:R-:W-:Y:S02]  /*17a0*/  SHF.L.U64.HI R27, R3, 0xc, R32.reuse ;  /* 0x0000000c031b7819 */ /* 0x100fe40000010220 */
[----:B------:R-:W-:Y:S02]  /*17b0*/  ISETP.GE.AND.EX P0, PT, R32, R33, PT, P0 ;  /* 0x000000212000720c */ /* 0x000fe40003f06300 */
[C---:B------:R-:W-:Y:S02]  /*17c0*/  ISETP.GT.U32.AND P2, PT, R18.reuse, -0x1, PT ;  /* 0xffffffff1200780c */ /* 0x040fe40003f44070 */
[----:B------:R-:W-:-:S02]  /*17d0*/  SHF.L.U64.HI R3, R18, 0xc, R32 ;  /* 0x0000000c12037819 */ /* 0x000fc40000010220 */
[C---:B------:R-:W-:Y:S02]  /*17e0*/  ISETP.GT.AND.EX P3, PT, R32.reuse, -0x1, !P3, P4 ;  /* 0xffffffff2000780c */ /* 0x040fe40005f64340 */
[C---:B------:R-:W-:Y:S02]  /*17f0*/  ISETP.GT.AND.EX P5, PT, R32.reuse, -0x1, !P5, P6 ;  /* 0xffffffff2000780c */ /* 0x040fe40006fa4360 */
[----:B------:R-:W-:Y:S02]  /*1800*/  ISETP.GE.AND.EX P1, PT, R32, R33, PT, P1 ;  /* 0x000000212000720c */ /* 0x000fe40003f26310 */
[----:B------:R-:W-:Y:S02]  /*1810*/  ISETP.GT.U32.AND P4, PT, R2, -0x1, PT ;  /* 0xffffffff0200780c */ /* 0x000fe40003f84070 */
[----:B------:R-:W-:Y:S02]  /*1820*/  LOP3.LUT R29, R31, R21, RZ, 0xfc, !PT ;  /* 0x000000151f1d7212 */ /* 0x000fe400078efcff */
[----:B------:R-:W-:-:S02]  /*1830*/  IADD3 R18, P6, R16, R19, RZ ;  /* 0x0000001310127210 */ /* 0x000fc40007fde0ff */
[-C--:B------:R-:W-:Y:S02]  /*1840*/  LOP3.LUT R23, R23, R20.reuse, RZ, 0xfc, !PT ;  /* 0x0000001417177212 */ /* 0x080fe400078efcff */
[----:B------:R-:W-:Y:S01]  /*1850*/  LOP3.LUT R25, R25, R20, RZ, 0xfc, !PT ;  /* 0x0000001419197212 */ /* 0x000fe200078efcff */
[----:B------:R-:W-:Y:S01]  /*1860*/  IMAD.X R19, R17, 0x1, R29, P6 ;  /* 0x0000000111137824 */ /* 0x000fe200030e061d */
[C---:B------:R-:W-:Y:S02]  /*1870*/  ISETP.GT.AND.EX P0, PT, R32.reuse, -0x1, !P0, P2 ;  /* 0xffffffff2000780c */ /* 0x040fe40004704320 */
[----:B------:R-:W-:Y:S02]  /*1880*/  ISETP.GT.AND.EX P1, PT, R32, -0x1, !P1, P4 ;  /* 0xffffffff2000780c */ /* 0x000fe40004f24340 */
[----:B------:R-:W-:Y:S01]  /*1890*/  LOP3.LUT R27, R27, R21, RZ, 0xfc, !PT ;  /* 0x000000151b1b7212 */ /* 0x000fe200078efcff */
[----:B-1----:R1:W-:Y:S01]  /*18a0*/  @P3 STG.E.128 [R18.64], R8 ;  /* 0x0000000812003986 */ /* 0x0023e2000c101d06 */
[----:B------:R-:W-:-:S02]  /*18b0*/  IADD3 R22, P2, R16, R23, RZ ;  /* 0x0000001710167210 */ /* 0x000fc40007f5e0ff */
[----:B------:R-:W-:Y:S02]  /*18c0*/  LOP3.LUT R3, R3, R21, RZ, 0xfc, !PT ;  /* 0x0000001503037212 */ /* 0x000fe400078efcff */
[----:B------:R-:W-:Y:S01]  /*18d0*/  IADD3 R24, P6, R16, R25, RZ ;  /* 0x0000001910187210 */ /* 0x000fe20007fde0ff */
[----:B------:R-:W-:-:S04]  /*18e0*/  IMAD.X R23, R17, 0x1, R27, P2 ;  /* 0x0000000111177824 */ /* 0x000fc800010e061b */
[----:B------:R-:W-:Y:S01]  /*18f0*/  IMAD.X R25, R17, 0x1, R3, P6 ;  /* 0x0000000111197824 */ /* 0x000fe200030e0603 */
[----:B--2---:R1:W-:Y:S04]  /*1900*/  @P5 STG.E.128 [R22.64], R4 ;  /* 0x0000000416005986 */ /* 0x0043e8000c101d06 */
[----:B---3--:R1:W-:Y:S01]  /*1910*/  @P0 STG.E.128 [R24.64], R12 ;  /* 0x0000000c18000986 */ /* 0x0083e2000c101d06 */
[----:B------:R-:W-:Y:S05]  /*1920*/  @!P1 EXIT ;  /* 0x000000000000994d */ /* 0x000fea0003800000 */
[----:B------:R-:W2:Y:S01]  /*1930*/  LDS.128 R44, [R45.X4+0x3300] ;  /* 0x003300002d2c7984 */ /* 0x000ea20000004c00 */
[C---:B------:R-:W-:Y:S01]  /*1940*/  IMAD.SHL.U32 R3, R2.reuse, 0x1000, RZ ;  /* 0x0000100002037824 */ /* 0x040fe200078e00ff */
[----:B-1----:R-:W-:-:S04]  /*1950*/  SHF.L.U64.HI R5, R2, 0xc, R32 ;  /* 0x0000000c02057819 */ /* 0x002fc80000010220 */
[----:B------:R-:W-:Y:S02]  /*1960*/  LOP3.LUT R3, R3, R20, RZ, 0xfc, !PT ;  /* 0x0000001403037212 */ /* 0x000fe400078efcff */
[----:B------:R-:W-:Y:S02]  /*1970*/  LOP3.LUT R21, R5, R21, RZ, 0xfc, !PT ;  /* 0x0000001505157212 */ /* 0x000fe400078efcff */
[----:B------:R-:W-:-:S05]  /*1980*/  IADD3 R2, P0, R16, R3, RZ ;  /* 0x0000000310027210 */ /* 0x000fca0007f1e0ff */
[----:B------:R-:W-:-:S05]  /*1990*/  IMAD.X R3, R17, 0x1, R21, P0 ;  /* 0x0000000111037824 */ /* 0x000fca00000e0615 */
[----:B--2---:R-:W-:Y:S01]  /*19a0*/  STG.E.128 [R2.64], R44 ;  /* 0x0000002c02007986 */ /* 0x004fe2000c101d06 */
[----:B------:R-:W-:Y:S05]  /*19b0*/  EXIT ;  /* 0x000000000000794d */ /* 0x000fea0003800000 */
.L_x_1:
[----:B------:R-:W-:-:S00]  /*19c0*/  BRA `(.L_x_1) ;  /* 0xfffffff000007947 */ /* 0x000fc0000383ffff */
[----:B------:R-:W-:-:S00]  /*19d0*/  NOP ;  /* 0x0000000000007918 */ /* 0x000fc00000000000 */
        /* <DEDUP_REMOVED lines=10> */
.L_x_2:


//--------------------- .nv.shared.chunk_scaled_dot_kkt_fwd_kernel --------------------------
	.section	.nv.shared.chunk_scaled_dot_kkt_fwd_kernel,"aw",@nobits
	.align	16
